//
// Generated by NVIDIA NVVM Compiler
//
// Compiler Build ID: CL-36424714
// Cuda compilation tools, release 13.0, V13.0.88
// Based on NVVM 20.0.0
//

.version 9.0
.target sm_100
.address_size 64

	// .globl	_Z14find_passwordsjPcPi
.global .align 1 .b8 charset[27] = {97, 98, 99, 100, 101, 102, 103, 104, 105, 106, 107, 108, 109, 110, 111, 112, 113, 114, 115, 116, 117, 118, 119, 120, 121, 122};
.global .align 4 .u32 MOD_ADLER = 65521;

.visible .entry _Z14find_passwordsjPcPi(
	.param .u32 _Z14find_passwordsjPcPi_param_0,
	.param .u64 .ptr .align 1 _Z14find_passwordsjPcPi_param_1,
	.param .u64 .ptr .align 1 _Z14find_passwordsjPcPi_param_2
)
{
	.reg .pred 	%p<39>;
	.reg .b16 	%rs<25>;
	.reg .b32 	%r<188>;
	.reg .b64 	%rd<57>;

	ld.param.u32 	%r35, [_Z14find_passwordsjPcPi_param_0];
	ld.param.u64 	%rd35, [_Z14find_passwordsjPcPi_param_1];
	ld.param.u64 	%rd36, [_Z14find_passwordsjPcPi_param_2];
	mov.u32 	%r36, %ctaid.x;
	mov.u32 	%r37, %ntid.x;
	mov.u32 	%r38, %tid.x;
	mad.lo.s32 	%r39, %r36, %r37, %r38;
	mul.hi.u32 	%r40, %r39, 1321528399;
	shr.u32 	%r41, %r40, 3;
	mul.lo.s32 	%r42, %r41, 26;
	sub.s32 	%r43, %r39, %r42;
	cvt.u64.u32 	%rd37, %r43;
	mov.u64 	%rd38, charset;
	add.s64 	%rd39, %rd38, %rd37;
	ld.global.nc.u8 	%rs8, [%rd39];
	cvt.u16.u8 	%rs1, %rs8;
	mul.hi.u32 	%r44, %r41, 165191050;
	mul.lo.s32 	%r45, %r44, 26;
	sub.s32 	%r46, %r41, %r45;
	cvt.u64.u32 	%rd40, %r46;
	add.s64 	%rd41, %rd38, %rd40;
	ld.global.nc.u8 	%rs9, [%rd41];
	cvt.u16.u8 	%rs2, %rs9;
	mul.hi.u32 	%r47, %r39, 1626496491;
	shr.u32 	%r48, %r47, 8;
	mul.hi.u32 	%r49, %r48, 165191050;
	mul.lo.s32 	%r50, %r49, 26;
	sub.s32 	%r51, %r48, %r50;
	cvt.u64.u32 	%rd42, %r51;
	add.s64 	%rd43, %rd38, %rd42;
	ld.global.nc.u8 	%rs10, [%rd43];
	cvt.u16.u8 	%rs3, %rs10;
	mul.hi.u32 	%r52, %r39, 2001841835;
	shr.u32 	%r53, %r52, 13;
	mul.hi.u32 	%r54, %r53, 165191050;
	mul.lo.s32 	%r55, %r54, 26;
	sub.s32 	%r56, %r53, %r55;
	cvt.u64.u32 	%rd44, %r56;
	add.s64 	%rd45, %rd38, %rd44;
	ld.global.nc.u8 	%rs11, [%rd45];
	cvt.u16.u8 	%rs4, %rs11;
	shr.u32 	%r57, %r39, 4;
	mul.hi.u32 	%r58, %r57, 76993917;
	shr.u32 	%r59, %r58, 9;
	cvt.u16.u32 	%rs12, %r59;
	mul.hi.u16 	%rs13, %rs12, 10083;
	shr.u16 	%rs14, %rs13, 2;
	mul.lo.s16 	%rs15, %rs14, 26;
	sub.s16 	%rs16, %rs12, %rs15;
	cvt.u64.u16 	%rd46, %rs16;
	add.s64 	%rd47, %rd38, %rd46;
	ld.global.nc.u8 	%rs17, [%rd47];
	cvt.u16.u8 	%rs5, %rs17;
	shr.u32 	%r60, %r39, 5;
	mul.hi.u32 	%r61, %r60, 5922609;
	shr.u32 	%r62, %r61, 9;
	cvt.u16.u32 	%rs18, %r62;
	mul.hi.u16 	%rs19, %rs18, 2521;
	mul.lo.s16 	%rs20, %rs19, 26;
	sub.s16 	%rs21, %rs18, %rs20;
	cvt.u64.u16 	%rd48, %rs21;
	add.s64 	%rd49, %rd38, %rd48;
	ld.global.nc.u8 	%rs22, [%rd49];
	cvt.u16.u8 	%rs6, %rs22;
	mul.hi.u32 	%r63, %r39, 933038707;
	shr.u32 	%r64, %r63, 26;
	cvt.u64.u32 	%rd50, %r64;
	add.s64 	%rd51, %rd38, %rd50;
	ld.global.nc.u8 	%rs23, [%rd51];
	cvt.u16.u8 	%rs7, %rs23;
	cvt.u32.u16 	%r65, %rs1;
	cvt.s32.s8 	%r66, %r65;
	add.s32 	%r67, %r66, 1;
	mul.hi.u32 	%r68, %r67, -2146992015;
	shr.u32 	%r69, %r68, 15;
	mul.lo.s32 	%r70, %r69, 65521;
	sub.s32 	%r71, %r67, %r70;
	cvt.u32.u16 	%r72, %rs2;
	cvt.s32.s8 	%r73, %r72;
	add.s32 	%r74, %r71, %r73;
	mul.hi.u32 	%r75, %r74, -2146992015;
	shr.u32 	%r76, %r75, 15;
	mul.lo.s32 	%r77, %r76, 65521;
	sub.s32 	%r78, %r74, %r77;
	add.s32 	%r79, %r78, %r71;
	add.s32 	%r81, %r79, -65521;
	setp.lt.u32 	%p1, %r79, 65521;
	selp.b32 	%r82, %r79, %r81, %p1;
	cvt.u32.u16 	%r83, %rs3;
	cvt.s32.s8 	%r84, %r83;
	add.s32 	%r85, %r78, %r84;
	mul.hi.u32 	%r86, %r85, -2146992015;
	shr.u32 	%r87, %r86, 15;
	mul.lo.s32 	%r88, %r87, 65521;
	sub.s32 	%r89, %r85, %r88;
	add.s32 	%r90, %r89, %r82;
	mul.hi.u32 	%r91, %r90, -2146992015;
	shr.u32 	%r92, %r91, 15;
	mul.lo.s32 	%r93, %r92, 65521;
	sub.s32 	%r94, %r90, %r93;
	cvt.u32.u16 	%r95, %rs4;
	cvt.s32.s8 	%r96, %r95;
	add.s32 	%r97, %r89, %r96;
	mul.hi.u32 	%r98, %r97, -2146992015;
	shr.u32 	%r99, %r98, 15;
	mul.lo.s32 	%r100, %r99, 65521;
	sub.s32 	%r101, %r97, %r100;
	add.s32 	%r102, %r101, %r94;
	add.s32 	%r104, %r102, -65521;
	setp.lt.u32 	%p2, %r102, 65521;
	selp.b32 	%r105, %r102, %r104, %p2;
	cvt.u32.u16 	%r106, %rs5;
	cvt.s32.s8 	%r107, %r106;
	add.s32 	%r108, %r101, %r107;
	mul.hi.u32 	%r109, %r108, -2146992015;
	shr.u32 	%r110, %r109, 15;
	mul.lo.s32 	%r111, %r110, 65521;
	sub.s32 	%r112, %r108, %r111;
	add.s32 	%r113, %r112, %r105;
	mul.hi.u32 	%r114, %r113, -2146992015;
	shr.u32 	%r115, %r114, 15;
	mul.lo.s32 	%r116, %r115, 65521;
	sub.s32 	%r117, %r113, %r116;
	cvt.u32.u16 	%r118, %rs6;
	cvt.s32.s8 	%r119, %r118;
	add.s32 	%r120, %r112, %r119;
	mul.hi.u32 	%r121, %r120, -2146992015;
	shr.u32 	%r122, %r121, 15;
	mul.lo.s32 	%r123, %r122, 65521;
	sub.s32 	%r124, %r120, %r123;
	add.s32 	%r125, %r124, %r117;
	add.s32 	%r127, %r125, -65521;
	setp.lt.u32 	%p3, %r125, 65521;
	selp.b32 	%r128, %r125, %r127, %p3;
	cvt.u32.u16 	%r129, %rs7;
	cvt.s32.s8 	%r130, %r129;
	add.s32 	%r131, %r124, %r130;
	mul.hi.u32 	%r133, %r131, -2146992015;
	shr.u32 	%r134, %r133, 15;
	mul.lo.s32 	%r135, %r134, 65521;
	sub.s32 	%r136, %r131, %r135;
	add.s32 	%r137, %r136, %r128;
	mul.hi.u32 	%r138, %r137, -2146992015;
	shr.u32 	%r139, %r138, 15;
	mul.lo.s32 	%r140, %r139, 65521;
	sub.s32 	%r141, %r137, %r140;
	setp.lt.u32 	%p4, %r136, 65424;
	selp.b32 	%r142, 97, -65424, %p4;
	add.s32 	%r143, %r136, %r142;
	add.s32 	%r144, %r143, %r141;
	mul.hi.u32 	%r145, %r144, -2146992015;
	shr.u32 	%r146, %r145, 15;
	mul.lo.s32 	%r147, %r146, 65521;
	sub.s32 	%r148, %r144, %r147;
	shl.b32 	%r149, %r148, 16;
	add.s32 	%r150, %r149, %r143;
	setp.ne.s32 	%p5, %r150, %r35;
	@%p5 bra 	$L__BB0_36;
	cvta.to.global.u64 	%rd1, %rd36;
	mov.b32 	%r186, 0;
$L__BB0_2:
	mul.wide.u32 	%rd52, %r186, 4;
	add.s64 	%rd2, %rd1, %rd52;
	atom.relaxed.global.cas.b32 	%r152, [%rd2], 0, 1;
	setp.ne.s32 	%p6, %r152, 0;
	mov.u32 	%r187, %r186;
	mov.u64 	%rd56, %rd2;
	@%p6 bra 	$L__BB0_4;
$L__BB0_3:
	shl.b32 	%r184, %r187, 3;
	cvt.u64.u32 	%rd53, %r184;
	cvta.to.global.u64 	%rd54, %rd35;
	add.s64 	%rd55, %rd54, %rd53;
	st.global.u8 	[%rd55], %rs1;
	st.global.u8 	[%rd55+1], %rs2;
	st.global.u8 	[%rd55+2], %rs3;
	st.global.u8 	[%rd55+3], %rs4;
	st.global.u8 	[%rd55+4], %rs5;
	st.global.u8 	[%rd55+5], %rs6;
	st.global.u8 	[%rd55+6], %rs7;
	mov.b16 	%rs24, 97;
	st.global.u8 	[%rd55+7], %rs24;
	atom.global.exch.b32 	%r185, [%rd56], 2;
	bra.uni 	$L__BB0_36;
$L__BB0_4:
	add.s32 	%r187, %r186, 1;
	add.s64 	%rd56, %rd2, 4;
	atom.relaxed.global.cas.b32 	%r153, [%rd2+4], 0, 1;
	setp.eq.s32 	%p7, %r153, 0;
	@%p7 bra 	$L__BB0_3;
	add.s32 	%r187, %r186, 2;
	add.s64 	%rd56, %rd2, 8;
	atom.relaxed.global.cas.b32 	%r154, [%rd2+8], 0, 1;
	setp.eq.s32 	%p8, %r154, 0;
	@%p8 bra 	$L__BB0_3;
	add.s32 	%r187, %r186, 3;
	add.s64 	%rd56, %rd2, 12;
	atom.relaxed.global.cas.b32 	%r155, [%rd2+12], 0, 1;
	setp.eq.s32 	%p9, %r155, 0;
	@%p9 bra 	$L__BB0_3;
	add.s32 	%r187, %r186, 4;
	add.s64 	%rd56, %rd2, 16;
	atom.relaxed.global.cas.b32 	%r156, [%rd2+16], 0, 1;
	setp.eq.s32 	%p10, %r156, 0;
	@%p10 bra 	$L__BB0_3;
	add.s32 	%r187, %r186, 5;
	add.s64 	%rd56, %rd2, 20;
	atom.relaxed.global.cas.b32 	%r157, [%rd2+20], 0, 1;
	setp.eq.s32 	%p11, %r157, 0;
	@%p11 bra 	$L__BB0_3;
	add.s32 	%r187, %r186, 6;
	add.s64 	%rd56, %rd2, 24;
	atom.relaxed.global.cas.b32 	%r158, [%rd2+24], 0, 1;
	setp.eq.s32 	%p12, %r158, 0;
	@%p12 bra 	$L__BB0_3;
	add.s32 	%r187, %r186, 7;
	add.s64 	%rd56, %rd2, 28;
	atom.relaxed.global.cas.b32 	%r159, [%rd2+28], 0, 1;
	setp.eq.s32 	%p13, %r159, 0;
	@%p13 bra 	$L__BB0_3;
	add.s32 	%r187, %r186, 8;
	add.s64 	%rd56, %rd2, 32;
	atom.relaxed.global.cas.b32 	%r160, [%rd2+32], 0, 1;
	setp.eq.s32 	%p14, %r160, 0;
	@%p14 bra 	$L__BB0_3;
	add.s32 	%r187, %r186, 9;
	add.s64 	%rd56, %rd2, 36;
	atom.relaxed.global.cas.b32 	%r161, [%rd2+36], 0, 1;
	setp.eq.s32 	%p15, %r161, 0;
	@%p15 bra 	$L__BB0_3;
	add.s32 	%r187, %r186, 10;
	add.s64 	%rd56, %rd2, 40;
	atom.relaxed.global.cas.b32 	%r162, [%rd2+40], 0, 1;
	setp.eq.s32 	%p16, %r162, 0;
	@%p16 bra 	$L__BB0_3;
	add.s32 	%r187, %r186, 11;
	add.s64 	%rd56, %rd2, 44;
	atom.relaxed.global.cas.b32 	%r163, [%rd2+44], 0, 1;
	setp.eq.s32 	%p17, %r163, 0;
	@%p17 bra 	$L__BB0_3;
	add.s32 	%r187, %r186, 12;
	add.s64 	%rd56, %rd2, 48;
	atom.relaxed.global.cas.b32 	%r164, [%rd2+48], 0, 1;
	setp.eq.s32 	%p18, %r164, 0;
	@%p18 bra 	$L__BB0_3;
	add.s32 	%r187, %r186, 13;
	add.s64 	%rd56, %rd2, 52;
	atom.relaxed.global.cas.b32 	%r165, [%rd2+52], 0, 1;
	setp.eq.s32 	%p19, %r165, 0;
	@%p19 bra 	$L__BB0_3;
	add.s32 	%r187, %r186, 14;
	add.s64 	%rd56, %rd2, 56;
	atom.relaxed.global.cas.b32 	%r166, [%rd2+56], 0, 1;
	setp.eq.s32 	%p20, %r166, 0;
	@%p20 bra 	$L__BB0_3;
	add.s32 	%r187, %r186, 15;
	add.s64 	%rd56, %rd2, 60;
	atom.relaxed.global.cas.b32 	%r167, [%rd2+60], 0, 1;
	setp.eq.s32 	%p21, %r167, 0;
	@%p21 bra 	$L__BB0_3;
	add.s32 	%r187, %r186, 16;
	add.s64 	%rd56, %rd2, 64;
	atom.relaxed.global.cas.b32 	%r168, [%rd2+64], 0, 1;
	setp.eq.s32 	%p22, %r168, 0;
	@%p22 bra 	$L__BB0_3;
	add.s32 	%r187, %r186, 17;
	add.s64 	%rd56, %rd2, 68;
	atom.relaxed.global.cas.b32 	%r169, [%rd2+68], 0, 1;
	setp.eq.s32 	%p23, %r169, 0;
	@%p23 bra 	$L__BB0_3;
	add.s32 	%r187, %r186, 18;
	add.s64 	%rd56, %rd2, 72;
	atom.relaxed.global.cas.b32 	%r170, [%rd2+72], 0, 1;
	setp.eq.s32 	%p24, %r170, 0;
	@%p24 bra 	$L__BB0_3;
	add.s32 	%r187, %r186, 19;
	add.s64 	%rd56, %rd2, 76;
	atom.relaxed.global.cas.b32 	%r171, [%rd2+76], 0, 1;
	setp.eq.s32 	%p25, %r171, 0;
	@%p25 bra 	$L__BB0_3;
	add.s32 	%r187, %r186, 20;
	add.s64 	%rd56, %rd2, 80;
	atom.relaxed.global.cas.b32 	%r172, [%rd2+80], 0, 1;
	setp.eq.s32 	%p26, %r172, 0;
	@%p26 bra 	$L__BB0_3;
	add.s32 	%r187, %r186, 21;
	add.s64 	%rd56, %rd2, 84;
	atom.relaxed.global.cas.b32 	%r173, [%rd2+84], 0, 1;
	setp.eq.s32 	%p27, %r173, 0;
	@%p27 bra 	$L__BB0_3;
	add.s32 	%r187, %r186, 22;
	add.s64 	%rd56, %rd2, 88;
	atom.relaxed.global.cas.b32 	%r174, [%rd2+88], 0, 1;
	setp.eq.s32 	%p28, %r174, 0;
	@%p28 bra 	$L__BB0_3;
	add.s32 	%r187, %r186, 23;
	add.s64 	%rd56, %rd2, 92;
	atom.relaxed.global.cas.b32 	%r175, [%rd2+92], 0, 1;
	setp.eq.s32 	%p29, %r175, 0;
	@%p29 bra 	$L__BB0_3;
	add.s32 	%r187, %r186, 24;
	add.s64 	%rd56, %rd2, 96;
	atom.relaxed.global.cas.b32 	%r176, [%rd2+96], 0, 1;
	setp.eq.s32 	%p30, %r176, 0;
	@%p30 bra 	$L__BB0_3;
	add.s32 	%r187, %r186, 25;
	add.s64 	%rd56, %rd2, 100;
	atom.relaxed.global.cas.b32 	%r177, [%rd2+100], 0, 1;
	setp.eq.s32 	%p31, %r177, 0;
	@%p31 bra 	$L__BB0_3;
	add.s32 	%r187, %r186, 26;
	add.s64 	%rd56, %rd2, 104;
	atom.relaxed.global.cas.b32 	%r178, [%rd2+104], 0, 1;
	setp.eq.s32 	%p32, %r178, 0;
	@%p32 bra 	$L__BB0_3;
	add.s32 	%r187, %r186, 27;
	add.s64 	%rd56, %rd2, 108;
	atom.relaxed.global.cas.b32 	%r179, [%rd2+108], 0, 1;
	setp.eq.s32 	%p33, %r179, 0;
	@%p33 bra 	$L__BB0_3;
	add.s32 	%r187, %r186, 28;
	add.s64 	%rd56, %rd2, 112;
	atom.relaxed.global.cas.b32 	%r180, [%rd2+112], 0, 1;
	setp.eq.s32 	%p34, %r180, 0;
	@%p34 bra 	$L__BB0_3;
	add.s32 	%r187, %r186, 29;
	add.s64 	%rd56, %rd2, 116;
	atom.relaxed.global.cas.b32 	%r181, [%rd2+116], 0, 1;
	setp.eq.s32 	%p35, %r181, 0;
	@%p35 bra 	$L__BB0_3;
	add.s32 	%r187, %r186, 30;
	add.s64 	%rd56, %rd2, 120;
	atom.relaxed.global.cas.b32 	%r182, [%rd2+120], 0, 1;
	setp.eq.s32 	%p36, %r182, 0;
	@%p36 bra 	$L__BB0_3;
	add.s32 	%r187, %r186, 31;
	add.s64 	%rd56, %rd2, 124;
	atom.relaxed.global.cas.b32 	%r183, [%rd2+124], 0, 1;
	setp.eq.s32 	%p37, %r183, 0;
	@%p37 bra 	$L__BB0_3;
	add.s32 	%r186, %r186, 32;
	setp.ne.s32 	%p38, %r186, 1024;
	@%p38 bra 	$L__BB0_2;
$L__BB0_36:
	ret;

}


// ===== COMPILED SASS (sm_100) =====

	.target	sm_100

	.elftype	@"ET_EXEC"


//--------------------- .note.nv.tkinfo           --------------------------
	.section	.note.nv.tkinfo,"",@"SHT_NOTE"
	.sectionflags	@"SHF_NOTE_NV_TKINFO"
	.tkinfo
        /*0018*/ 	.word	0x00000002
        /*0030*/ 	.string	""
        /*0030*/ 	.string	"ptxas"
        /*0030*/ 	.string	"Cuda compilation tools, release 13.0, V13.0.88"
        /*0030*/ 	.string	"Build cuda_13.0.r13.0/compiler.36424714_0"
        /*0030*/ 	.string	"-arch sm_100 -m 64 "



//--------------------- .note.nv.cuinfo           --------------------------
	.section	.note.nv.cuinfo,"",@"SHT_NOTE"
	.sectionflags	@"SHF_NOTE_NV_CUINFO"
        /*0018*/ 	.short	0x0002
        /*001a*/ 	.short	0x0064
        /*001c*/ 	.short	0x0082
	.zero		2


//--------------------- .nv.info                  --------------------------
	.section	.nv.info,"",@"SHT_CUDA_INFO"
	.align	4


	//----- nvinfo : EIATTR_REGCOUNT
	.align		4
        /*0000*/ 	.byte	0x04, 0x2f
        /*0002*/ 	.short	(.L_3 - .L_2)
	.align		4
.L_2:
        /*0004*/ 	.word	index@(_Z14find_passwordsjPcPi)
        /*0008*/ 	.word	0x00000014


	//----- nvinfo : EIATTR_FRAME_SIZE
	.align		4
.L_3:
        /*000c*/ 	.byte	0x04, 0x11
        /*000e*/ 	.short	(.L_5 - .L_4)
	.align		4
.L_4:
        /*0010*/ 	.word	index@(_Z14find_passwordsjPcPi)
        /*0014*/ 	.word	0x00000000


	//----- nvinfo : EIATTR_MIN_STACK_SIZE
	.align		4
.L_5:
        /*0018*/ 	.byte	0x04, 0x12
        /*001a*/ 	.short	(.L_7 - .L_6)
	.align		4
.L_6:
        /*001c*/ 	.word	index@(_Z14find_passwordsjPcPi)
        /*0020*/ 	.word	0x00000000
.L_7:


//--------------------- .nv.compat                --------------------------
	.section	.nv.compat,"",@"SHT_CUDA_COMPAT_INFO"
	.align	4
        /*0000*/ 	.byte	0x02, 0x09, 0x00, 0x00, 0x02, 0x02, 0x01, 0x00, 0x02, 0x05, 0x05, 0x00, 0x03, 0x07, 0x01, 0x01
        /*0010*/ 	.byte	0x02, 0x03, 0x00, 0x00, 0x02, 0x06, 0x01, 0x00, 0x04, 0x0b, 0x08, 0x00, 0x09, 0x00, 0x00, 0x00
        /*0020*/ 	.byte	0x00, 0x00, 0x00, 0x00


//--------------------- .nv.info._Z14find_passwordsjPcPi --------------------------
	.section	.nv.info._Z14find_passwordsjPcPi,"",@"SHT_CUDA_INFO"
	.sectionflags	@""
	.align	4


	//----- nvinfo : EIATTR_CUDA_API_VERSION
	.align		4
        /*0000*/ 	.byte	0x04, 0x37
        /*0002*/ 	.short	(.L_9 - .L_8)
.L_8:
        /*0004*/ 	.word	0x00000082


	//----- nvinfo : EIATTR_KPARAM_INFO
	.align		4
.L_9:
        /*0008*/ 	.byte	0x04, 0x17
        /*000a*/ 	.short	(.L_11 - .L_10)
.L_10:
        /*000c*/ 	.word	0x00000000
        /*0010*/ 	.short	0x0002
        /*0012*/ 	.short	0x0010
        /*0014*/ 	.byte	0x00, 0xf5, 0x21, 0x00


	//----- nvinfo : EIATTR_KPARAM_INFO
	.align		4
.L_11:
        /*0018*/ 	.byte	0x04, 0x17
        /*001a*/ 	.short	(.L_13 - .L_12)
.L_12:
        /*001c*/ 	.word	0x00000000
        /*0020*/ 	.short	0x0001
        /*0022*/ 	.short	0x0008
        /*0024*/ 	.byte	0x00, 0xf5, 0x21, 0x00


	//----- nvinfo : EIATTR_KPARAM_INFO
	.align		4
.L_13:
        /*0028*/ 	.byte	0x04, 0x17
        /*002a*/ 	.short	(.L_15 - .L_14)
.L_14:
        /*002c*/ 	.word	0x00000000
        /*0030*/ 	.short	0x0000
        /*0032*/ 	.short	0x0000
        /*0034*/ 	.byte	0x00, 0xf0, 0x11, 0x00


	//----- nvinfo : EIATTR_SPARSE_MMA_MASK
	.align		4
.L_15:
        /*0038*/ 	.byte	0x03, 0x50
        /*003a*/ 	.short	0x0000


	//----- nvinfo : EIATTR_MAXREG_COUNT
	.align		4
        /*003c*/ 	.byte	0x03, 0x1b
        /*003e*/ 	.short	0x00ff


	//----- nvinfo : EIATTR_MERCURY_ISA_VERSION
	.align		4
        /*0040*/ 	.byte	0x03, 0x5f
        /*0042*/ 	.short	0x0101


	//----- nvinfo : EIATTR_VRC_CTA_INIT_COUNT
	.align		4
        /*0044*/ 	.byte	0x02, 0x4a
	.zero		1
	.zero		1


	//----- nvinfo : EIATTR_EXIT_INSTR_OFFSETS
	.align		4
        /*0048*/ 	.byte	0x04, 0x1c
        /*004a*/ 	.short	(.L_17 - .L_16)


	//   ....[0]....
.L_16:
        /*004c*/ 	.word	0x000008a0


	//   ....[1]....
        /*0050*/ 	.word	0x00001920


	//   ....[2]....
        /*0054*/ 	.word	0x00001a30


	//----- nvinfo : EIATTR_CRS_STACK_SIZE
	.align		4
.L_17:
        /*0058*/ 	.byte	0x04, 0x1e
        /*005a*/ 	.short	(.L_19 - .L_18)
.L_18:
        /*005c*/ 	.word	0x00000000


	//----- nvinfo : EIATTR_CBANK_PARAM_SIZE
	.align		4
.L_19:
        /*0060*/ 	.byte	0x03, 0x19
        /*0062*/ 	.short	0x0018


	//----- nvinfo : EIATTR_PARAM_CBANK
	.align		4
        /*0064*/ 	.byte	0x04, 0x0a
        /*0066*/ 	.short	(.L_21 - .L_20)
	.align		4
.L_20:
        /*0068*/ 	.word	index@(.nv.constant0._Z14find_passwordsjPcPi)
        /*006c*/ 	.short	0x0380
        /*006e*/ 	.short	0x0018


	//----- nvinfo : EIATTR_SW_WAR
	.align		4
.L_21:
        /*0070*/ 	.byte	0x04, 0x36
        /*0072*/ 	.short	(.L_23 - .L_22)
.L_22:
        /*0074*/ 	.word	0x00000008
.L_23:


//--------------------- .nv.callgraph             --------------------------
	.section	.nv.callgraph,"",@"SHT_CUDA_CALLGRAPH"
	.align	4
	.sectionentsize	8
	.align		4
        /*0000*/ 	.word	0x00000000
	.align		4
        /*0004*/ 	.word	0xffffffff
	.align		4
        /*0008*/ 	.word	0x00000000
	.align		4
        /*000c*/ 	.word	0xfffffffe
	.align		4
        /*0010*/ 	.word	0x00000000
	.align		4
        /*0014*/ 	.word	0xfffffffd
	.align		4
        /*0018*/ 	.word	0x00000000
	.align		4
        /*001c*/ 	.word	0xfffffffc


//--------------------- .nv.constant4             --------------------------
	.section	.nv.constant4,"a",@progbits
	.align	8
	.align		8
.nv.constant4:
        /*0000*/ 	.dword	charset
	.align		8
        /*0008*/ 	.dword	MOD_ADLER


//--------------------- .text._Z14find_passwordsjPcPi --------------------------
	.section	.text._Z14find_passwordsjPcPi,"ax",@progbits
	.align	128
        .global         _Z14find_passwordsjPcPi
        .type           _Z14find_passwordsjPcPi,@function
        .size           _Z14find_passwordsjPcPi,(.L_x_4 - _Z14find_passwordsjPcPi)
        .other          _Z14find_passwordsjPcPi,@"STO_CUDA_ENTRY STV_DEFAULT"
_Z14find_passwordsjPcPi:
.text._Z14find_passwordsjPcPi:
[----:B------:R-:W-:Y:S01]  /*0000*/  LDC R1, c[0x0][0x37c] ;  /* 0x0000df00ff017b82 */ /* 0x000fe20000000800 */
[----:B------:R-:W0:Y:S07]  /*0010*/  S2R R0, SR_TID.X ;  /* 0x0000000000007919 */ /* 0x000e2e0000002100 */
[----:B------:R-:W0:Y:S01]  /*0020*/  S2UR UR4, SR_CTAID.X ;  /* 0x00000000000479c3 */ /* 0x000e220000002500 */
[----:B------:R-:W1:Y:S07]  /*0030*/  LDCU.64 UR6, c[0x4][URZ] ;  /* 0x01000000ff0677ac */ /* 0x000e6e0008000a00 */
[----:B------:R-:W0:Y:S02]  /*0040*/  LDC R3, c[0x0][0x360] ;  /* 0x0000d800ff037b82 */ /* 0x000e240000000800 */
[----:B0-----:R-:W-:Y:S01]  /*0050*/  IMAD R3, R3, UR4, R0 ;  /* 0x0000000403037c24 */ /* 0x001fe2000f8e0200 */
[----:B------:R-:W0:Y:S03]  /*0060*/  LDCU.64 UR4, c[0x0][0x358] ;  /* 0x00006b00ff0477ac */ /* 0x000e260008000a00 */
[----:B------:R-:W-:-:S05]  /*0070*/  IMAD.HI.U32 R0, R3, 0x4ec4ec4f, RZ ;  /* 0x4ec4ec4f03007827 */ /* 0x000fca00078e00ff */
[----:B------:R-:W-:-:S05]  /*0080*/  SHF.R.U32.HI R2, RZ, 0x3, R0 ;  /* 0x00000003ff027819 */ /* 0x000fca0000011600 */
[----:B------:R-:W-:-:S05]  /*0090*/  IMAD R4, R2, -0x1a, R3 ;  /* 0xffffffe602047824 */ /* 0x000fca00078e0203 */
[----:B-1----:R-:W-:Y:S01]  /*00a0*/  IADD3 R4, P0, PT, R4, UR6, RZ ;  /* 0x0000000604047c10 */ /* 0x002fe2000ff1e0ff */
[----:B------:R-:W-:-:S04]  /*00b0*/  IMAD.HI.U32 R7, R2, 0x9d89d8a, RZ ;  /* 0x09d89d8a02077827 */ /* 0x000fc800078e00ff */
[----:B------:R-:W-:Y:S01]  /*00c0*/  IMAD.X R5, RZ, RZ, UR7, P0 ;  /* 0x00000007ff057e24 */ /* 0x000fe200080e06ff */
[----:B------:R-:W-:Y:S01]  /*00d0*/  SHF.R.U32.HI R6, RZ, 0x4, R3 ;  /* 0x00000004ff067819 */ /* 0x000fe20000011603 */
[----:B------:R-:W-:-:S03]  /*00e0*/  IMAD R7, R7, -0x1a, R2 ;  /* 0xffffffe607077824 */ /* 0x000fc600078e0202 */
[----:B0-----:R0:W2:Y:S01]  /*00f0*/  LDG.E.U8.CONSTANT R0, desc[UR4][R4.64] ;  /* 0x0000000404007981 */ /* 0x0010a2000c1e9100 */
[----:B------:R-:W-:Y:S01]  /*0100*/  IMAD.HI.U32 R2, R3, 0x60f25deb, RZ ;  /* 0x60f25deb03027827 */ /* 0x000fe200078e00ff */
[----:B------:R-:W-:-:S03]  /*0110*/  IADD3 R8, P0, PT, R7, UR6, RZ ;  /* 0x0000000607087c10 */ /* 0x000fc6000ff1e0ff */
[----:B------:R-:W-:Y:S01]  /*0120*/  IMAD.HI.U32 R6, R6, 0x496d57d, RZ ;  /* 0x0496d57d06067827 */ /* 0x000fe200078e00ff */
[----:B------:R-:W-:-:S03]  /*0130*/  SHF.R.U32.HI R7, RZ, 0x8, R2 ;  /* 0x00000008ff077819 */ /* 0x000fc60000011602 */
[----:B------:R-:W-:Y:S01]  /*0140*/  IMAD.X R9, RZ, RZ, UR7, P0 ;  /* 0x00000007ff097e24 */ /* 0x000fe200080e06ff */
[----:B------:R-:W-:Y:S01]  /*0150*/  SHF.R.U32.HI R6, RZ, 0x9, R6 ;  /* 0x00000009ff067819 */ /* 0x000fe20000011606 */
[----:B------:R-:W-:-:S03]  /*0160*/  IMAD.HI.U32 R10, R7, 0x9d89d8a, RZ ;  /* 0x09d89d8a070a7827 */ /* 0x000fc600078e00ff */
[----:B0-----:R-:W-:Y:S01]  /*0170*/  LOP3.LUT R5, R6, 0xffff, RZ, 0xc0, !PT ;  /* 0x0000ffff06057812 */ /* 0x001fe200078ec0ff */
[----:B------:R0:W3:Y:S01]  /*0180*/  LDG.E.U8.CONSTANT R2, desc[UR4][R8.64] ;  /* 0x0000000408027981 */ /* 0x0000e2000c1e9100 */
[----:B------:R-:W-:Y:S01]  /*0190*/  IMAD R10, R10, -0x1a, R7 ;  /* 0xffffffe60a0a7824 */ /* 0x000fe200078e0207 */
[----:B------:R-:W-:Y:S01]  /*01a0*/  SHF.R.U32.HI R11, RZ, 0x5, R3 ;  /* 0x00000005ff0b7819 */ /* 0x000fe20000011603 */
[----:B------:R-:W-:-:S03]  /*01b0*/  IMAD.HI.U32 R7, R3, 0x7751aeab, RZ ;  /* 0x7751aeab03077827 */ /* 0x000fc600078e00ff */
[----:B------:R-:W-:Y:S01]  /*01c0*/  IADD3 R4, P0, PT, R10, UR6, RZ ;  /* 0x000000060a047c10 */ /* 0x000fe2000ff1e0ff */
[----:B------:R-:W-:Y:S01]  /*01d0*/  IMAD R12, R5, 0x2763, RZ ;  /* 0x00002763050c7824 */ /* 0x000fe200078e02ff */
[----:B------:R-:W-:Y:S01]  /*01e0*/  SHF.R.U32.HI R10, RZ, 0xd, R7 ;  /* 0x0000000dff0a7819 */ /* 0x000fe20000011607 */
[----:B------:R-:W-:-:S03]  /*01f0*/  IMAD.HI.U32 R11, R11, 0x5a5f31, RZ ;  /* 0x005a5f310b0b7827 */ /* 0x000fc600078e00ff */
[----:B------:R-:W-:Y:S01]  /*0200*/  SHF.R.U32.HI R7, RZ, 0x12, R12 ;  /* 0x00000012ff077819 */ /* 0x000fe2000001160c */
[----:B------:R-:W-:Y:S02]  /*0210*/  IMAD.X R5, RZ, RZ, UR7, P0 ;  /* 0x00000007ff057e24 */ /* 0x000fe400080e06ff */
[----:B0-----:R-:W-:Y:S01]  /*0220*/  IMAD.HI.U32 R9, R10, 0x9d89d8a, RZ ;  /* 0x09d89d8a0a097827 */ /* 0x001fe200078e00ff */
[----:B------:R-:W-:Y:S02]  /*0230*/  PRMT R8, R7, 0x9910, RZ ;  /* 0x0000991007087816 */ /* 0x000fe400000000ff */
[----:B------:R-:W-:Y:S01]  /*0240*/  SHF.R.U32.HI R7, RZ, 0x9, R11 ;  /* 0x00000009ff077819 */ /* 0x000fe2000001160b */
[----:B------:R-:W-:Y:S01]  /*0250*/  IMAD R9, R9, -0x1a, R10 ;  /* 0xffffffe609097824 */ /* 0x000fe200078e020a */
[----:B------:R-:W4:Y:S01]  /*0260*/  LDG.E.U8.CONSTANT R4, desc[UR4][R4.64] ;  /* 0x0000000404047981 */ /* 0x000f22000c1e9100 */
[----:B------:R-:W-:Y:S02]  /*0270*/  MOV R10, R8 ;  /* 0x00000008000a7202 */ /* 0x000fe40000000f00 */
[----:B------:R-:W-:-:S02]  /*0280*/  LOP3.LUT R11, R7, 0xffff, RZ, 0xc0, !PT ;  /* 0x0000ffff070b7812 */ /* 0x000fc400078ec0ff */
[----:B------:R-:W-:Y:S01]  /*0290*/  IADD3 R8, P0, PT, R9, UR6, RZ ;  /* 0x0000000609087c10 */ /* 0x000fe2000ff1e0ff */
[----:B------:R-:W-:Y:S02]  /*02a0*/  IMAD R10, R10, 0x1a, RZ ;  /* 0x0000001a0a0a7824 */ /* 0x000fe400078e02ff */
[----:B------:R-:W-:Y:S02]  /*02b0*/  IMAD R11, R11, 0x9d9, RZ ;  /* 0x000009d90b0b7824 */ /* 0x000fe400078e02ff */
[----:B------:R-:W-:Y:S02]  /*02c0*/  IMAD.MOV R12, RZ, RZ, -R10 ;  /* 0x000000ffff0c7224 */ /* 0x000fe400078e0a0a */
[----:B------:R-:W-:Y:S01]  /*02d0*/  IMAD.X R9, RZ, RZ, UR7, P0 ;  /* 0x00000007ff097e24 */ /* 0x000fe200080e06ff */
[----:B------:R-:W-:Y:S02]  /*02e0*/  SHF.R.U32.HI R10, RZ, 0x10, R11 ;  /* 0x00000010ff0a7819 */ /* 0x000fe4000001160b */
[----:B------:R-:W-:-:S02]  /*02f0*/  PRMT R11, R12, 0x7710, RZ ;  /* 0x000077100c0b7816 */ /* 0x000fc400000000ff */
[----:B------:R0:W5:Y:S01]  /*0300*/  LDG.E.U8.CONSTANT R5, desc[UR4][R8.64] ;  /* 0x0000000408057981 */ /* 0x000162000c1e9100 */
[----:B------:R-:W-:Y:S02]  /*0310*/  PRMT R10, R10, 0x9910, RZ ;  /* 0x000099100a0a7816 */ /* 0x000fe400000000ff */
[----:B------:R-:W-:-:S05]  /*0320*/  IMAD.IADD R6, R6, 0x1, R11 ;  /* 0x0000000106067824 */ /* 0x000fca00078e020b */
[----:B------:R-:W-:Y:S01]  /*0330*/  LOP3.LUT R11, R6, 0xffff, RZ, 0xc0, !PT ;  /* 0x0000ffff060b7812 */ /* 0x000fe200078ec0ff */
[----:B------:R-:W-:-:S03]  /*0340*/  IMAD R6, R10, 0x1a, RZ ;  /* 0x0000001a0a067824 */ /* 0x000fc600078e02ff */
[----:B------:R-:W-:Y:S02]  /*0350*/  IADD3 R10, P0, PT, R11, UR6, RZ ;  /* 0x000000060b0a7c10 */ /* 0x000fe4000ff1e0ff */
[----:B------:R-:W-:-:S03]  /*0360*/  IADD3 R6, PT, PT, RZ, -R6, RZ ;  /* 0x80000006ff067210 */ /* 0x000fc60007ffe0ff */
[----:B------:R-:W-:Y:S01]  /*0370*/  IMAD.X R11, RZ, RZ, UR7, P0 ;  /* 0x00000007ff0b7e24 */ /* 0x000fe200080e06ff */
[----:B------:R-:W-:-:S04]  /*0380*/  PRMT R12, R6, 0x7710, RZ ;  /* 0x00007710060c7816 */ /* 0x000fc800000000ff */
[----:B------:R2:W5:Y:S01]  /*0390*/  LDG.E.U8.CONSTANT R6, desc[UR4][R10.64] ;  /* 0x000000040a067981 */ /* 0x000562000c1e9100 */
[----:B------:R-:W-:-:S05]  /*03a0*/  IMAD.IADD R7, R7, 0x1, R12 ;  /* 0x0000000107077824 */ /* 0x000fca00078e020c */
[----:B------:R-:W-:-:S04]  /*03b0*/  LOP3.LUT R7, R7, 0xffff, RZ, 0xc0, !PT ;  /* 0x0000ffff07077812 */ /* 0x000fc800078ec0ff */
[----:B0-----:R-:W-:-:S05]  /*03c0*/  IADD3 R8, P0, PT, R7, UR6, RZ ;  /* 0x0000000607087c10 */ /* 0x001fca000ff1e0ff */
[----:B------:R-:W-:-:S05]  /*03d0*/  IMAD.X R9, RZ, RZ, UR7, P0 ;  /* 0x00000007ff097e24 */ /* 0x000fca00080e06ff */
[----:B------:R3:W5:Y:S01]  /*03e0*/  LDG.E.U8.CONSTANT R7, desc[UR4][R8.64] ;  /* 0x0000000408077981 */ /* 0x000762000c1e9100 */
[----:B------:R-:W-:-:S05]  /*03f0*/  IMAD.HI.U32 R3, R3, 0x379d0a73, RZ ;  /* 0x379d0a7303037827 */ /* 0x000fca00078e00ff */
[----:B------:R-:W-:Y:S01]  /*0400*/  LEA.HI R12, P0, R3, UR6, RZ, 0x6 ;  /* 0x00000006030c7c11 */ /* 0x000fe2000f8130ff */
[----:B------:R-:W0:Y:S03]  /*0410*/  LDCU UR6, c[0x0][0x380] ;  /* 0x00007000ff0677ac */ /* 0x000e260008000800 */
[----:B------:R-:W-:-:S05]  /*0420*/  IADD3.X R13, PT, PT, RZ, UR7, RZ, P0, !PT ;  /* 0x00000007ff0d7c10 */ /* 0x000fca00087fe4ff */
[----:B------:R1:W5:Y:S01]  /*0430*/  LDG.E.U8.CONSTANT R3, desc[UR4][R12.64] ;  /* 0x000000040c037981 */ /* 0x000362000c1e9100 */
[----:B--2---:R-:W-:-:S05]  /*0440*/  PRMT R10, R0, 0x8880, RZ ;  /* 0x00008880000a7816 */ /* 0x004fca00000000ff */
[----:B------:R-:W-:-:S04]  /*0450*/  VIADD R10, R10, 0x1 ;  /* 0x000000010a0a7836 */ /* 0x000fc80000000000 */
[----:B------:R-:W-:-:S05]  /*0460*/  IMAD.HI.U32 R11, R10, -0x7ff87f8f, RZ ;  /* 0x800780710a0b7827 */ /* 0x000fca00078e00ff */
[----:B------:R-:W-:Y:S02]  /*0470*/  SHF.R.U32.HI R11, RZ, 0xf, R11 ;  /* 0x0000000fff0b7819 */ /* 0x000fe4000001160b */
[----:B---3--:R-:W-:-:S03]  /*0480*/  PRMT R8, R2, 0x8880, RZ ;  /* 0x0000888002087816 */ /* 0x008fc600000000ff */
[----:B------:R-:W-:-:S04]  /*0490*/  IMAD R11, R11, -0xfff1, R10 ;  /* 0xffff000f0b0b7824 */ /* 0x000fc800078e020a */
[----:B------:R-:W-:-:S04]  /*04a0*/  IMAD.IADD R8, R11, 0x1, R8 ;  /* 0x000000010b087824 */ /* 0x000fc800078e0208 */
[----:B------:R-:W-:-:S05]  /*04b0*/  IMAD.HI.U32 R9, R8, -0x7ff87f8f, RZ ;  /* 0x8007807108097827 */ /* 0x000fca00078e00ff */
[----:B------:R-:W-:Y:S02]  /*04c0*/  SHF.R.U32.HI R9, RZ, 0xf, R9 ;  /* 0x0000000fff097819 */ /* 0x000fe40000011609 */
[----:B----4-:R-:W-:-:S03]  /*04d0*/  PRMT R10, R4, 0x8880, RZ ;  /* 0x00008880040a7816 */ /* 0x010fc600000000ff */
[----:B------:R-:W-:Y:S02]  /*04e0*/  IMAD R8, R9, -0xfff1, R8 ;  /* 0xffff000f09087824 */ /* 0x000fe400078e0208 */
[----:B------:R-:W-:-:S03]  /*04f0*/  IMAD.MOV.U32 R9, RZ, RZ, R10 ;  /* 0x000000ffff097224 */ /* 0x000fc600078e000a */
[----:B------:R-:W-:Y:S01]  /*0500*/  IADD3 R11, PT, PT, R11, R8, RZ ;  /* 0x000000080b0b7210 */ /* 0x000fe20007ffe0ff */
[----:B------:R-:W-:-:S03]  /*0510*/  IMAD.IADD R9, R8, 0x1, R9 ;  /* 0x0000000108097824 */ /* 0x000fc600078e0209 */
[----:B------:R-:W-:Y:S01]  /*0520*/  ISETP.GE.U32.AND P0, PT, R11, 0xfff1, PT ;  /* 0x0000fff10b00780c */ /* 0x000fe20003f06070 */
[----:B------:R-:W-:Y:S01]  /*0530*/  IMAD.HI.U32 R8, R9, -0x7ff87f8f, RZ ;  /* 0x8007807109087827 */ /* 0x000fe200078e00ff */
[----:B-----5:R-:W-:-:S04]  /*0540*/  PRMT R10, R5, 0x8880, RZ ;  /* 0x00008880050a7816 */ /* 0x020fc800000000ff */
[----:B------:R-:W-:-:S05]  /*0550*/  SHF.R.U32.HI R8, RZ, 0xf, R8 ;  /* 0x0000000fff087819 */ /* 0x000fca0000011608 */
[----:B------:R-:W-:Y:S02]  /*0560*/  IMAD R8, R8, -0xfff1, R9 ;  /* 0xffff000f08087824 */ /* 0x000fe400078e0209 */
[----:B------:R-:W-:Y:S02]  /*0570*/  @P0 VIADD R11, R11, 0xffff000f ;  /* 0xffff000f0b0b0836 */ /* 0x000fe40000000000 */
[----:B------:R-:W-:-:S03]  /*0580*/  IMAD.MOV.U32 R9, RZ, RZ, R10 ;  /* 0x000000ffff097224 */ /* 0x000fc600078e000a */
[----:B------:R-:W-:Y:S01]  /*0590*/  IADD3 R11, PT, PT, R11, R8, RZ ;  /* 0x000000080b0b7210 */ /* 0x000fe20007ffe0ff */
[----:B------:R-:W-:-:S04]  /*05a0*/  IMAD.IADD R9, R8, 0x1, R9 ;  /* 0x0000000108097824 */ /* 0x000fc800078e0209 */
[----:B------:R-:W-:Y:S01]  /*05b0*/  IMAD.HI.U32 R10, R9, -0x7ff87f8f, RZ ;  /* 0x80078071090a7827 */ /* 0x000fe200078e00ff */
[----:B-1----:R-:W-:-:S03]  /*05c0*/  PRMT R12, R6, 0x8880, RZ ;  /* 0x00008880060c7816 */ /* 0x002fc600000000ff */
[----:B------:R-:W-:Y:S01]  /*05d0*/  IMAD.HI.U32 R8, R11, -0x7ff87f8f, RZ ;  /* 0x800780710b087827 */ /* 0x000fe200078e00ff */
[----:B------:R-:W-:-:S04]  /*05e0*/  SHF.R.U32.HI R10, RZ, 0xf, R10 ;  /* 0x0000000fff0a7819 */ /* 0x000fc8000001160a */
[----:B------:R-:W-:Y:S01]  /*05f0*/  SHF.R.U32.HI R8, RZ, 0xf, R8 ;  /* 0x0000000fff087819 */ /* 0x000fe20000011608 */
[----:B------:R-:W-:Y:S02]  /*0600*/  IMAD R9, R10, -0xfff1, R9 ;  /* 0xffff000f0a097824 */ /* 0x000fe400078e0209 */
[----:B------:R-:W-:Y:S02]  /*0610*/  IMAD.MOV.U32 R10, RZ, RZ, R12 ;  /* 0x000000ffff0a7224 */ /* 0x000fe400078e000c */
[----:B------:R-:W-:-:S03]  /*0620*/  IMAD R8, R8, -0xfff1, R11 ;  /* 0xffff000f08087824 */ /* 0x000fc600078e020b */
[----:B------:R-:W-:Y:S01]  /*0630*/  IADD3 R10, PT, PT, R9, R10, RZ ;  /* 0x0000000a090a7210 */ /* 0x000fe20007ffe0ff */
[----:B------:R-:W-:-:S04]  /*0640*/  IMAD.IADD R8, R8, 0x1, R9 ;  /* 0x0000000108087824 */ /* 0x000fc800078e0209 */
[----:B------:R-:W-:Y:S01]  /*0650*/  IMAD.HI.U32 R9, R10, -0x7ff87f8f, RZ ;  /* 0x800780710a097827 */ /* 0x000fe200078e00ff */
[----:B------:R-:W-:Y:S02]  /*0660*/  ISETP.GE.U32.AND P0, PT, R8, 0xfff1, PT ;  /* 0x0000fff10800780c */ /* 0x000fe40003f06070 */
[----:B------:R-:W-:Y:S02]  /*0670*/  PRMT R11, R7, 0x8880, RZ ;  /* 0x00008880070b7816 */ /* 0x000fe400000000ff */
[----:B------:R-:W-:-:S05]  /*0680*/  SHF.R.U32.HI R9, RZ, 0xf, R9 ;  /* 0x0000000fff097819 */ /* 0x000fca0000011609 */
[----:B------:R-:W-:Y:S02]  /*0690*/  IMAD R9, R9, -0xfff1, R10 ;  /* 0xffff000f09097824 */ /* 0x000fe400078e020a */
[----:B------:R-:W-:Y:S02]  /*06a0*/  IMAD.MOV.U32 R10, RZ, RZ, R11 ;  /* 0x000000ffff0a7224 */ /* 0x000fe400078e000b */
[----:B------:R-:W-:Y:S01]  /*06b0*/  @P0 VIADD R8, R8, 0xffff000f ;  /* 0xffff000f08080836 */ /* 0x000fe20000000000 */
[----:B------:R-:W-:Y:S02]  /*06c0*/  PRMT R12, R3, 0x8880, RZ ;  /* 0x00008880030c7816 */ /* 0x000fe400000000ff */
[----:B------:R-:W-:Y:S01]  /*06d0*/  IADD3 R10, PT, PT, R9, R10, RZ ;  /* 0x0000000a090a7210 */ /* 0x000fe20007ffe0ff */
[----:B------:R-:W-:-:S04]  /*06e0*/  IMAD.IADD R8, R8, 0x1, R9 ;  /* 0x0000000108087824 */ /* 0x000fc800078e0209 */
[----:B------:R-:W-:-:S04]  /*06f0*/  IMAD.HI.U32 R9, R8, -0x7ff87f8f, RZ ;  /* 0x8007807108097827 */ /* 0x000fc800078e00ff */
[----:B------:R-:W-:Y:S01]  /*0700*/  IMAD.HI.U32 R11, R10, -0x7ff87f8f, RZ ;  /* 0x800780710a0b7827 */ /* 0x000fe200078e00ff */
[----:B------:R-:W-:-:S04]  /*0710*/  SHF.R.U32.HI R9, RZ, 0xf, R9 ;  /* 0x0000000fff097819 */ /* 0x000fc80000011609 */
[----:B------:R-:W-:Y:S01]  /*0720*/  SHF.R.U32.HI R11, RZ, 0xf, R11 ;  /* 0x0000000fff0b7819 */ /* 0x000fe2000001160b */
[----:B------:R-:W-:-:S04]  /*0730*/  IMAD R9, R9, -0xfff1, R8 ;  /* 0xffff000f09097824 */ /* 0x000fc800078e0208 */
[----:B------:R-:W-:Y:S02]  /*0740*/  IMAD R10, R11, -0xfff1, R10 ;  /* 0xffff000f0b0a7824 */ /* 0x000fe400078e020a */
[----:B------:R-:W-:Y:S02]  /*0750*/  IMAD.MOV.U32 R11, RZ, RZ, R12 ;  /* 0x000000ffff0b7224 */ /* 0x000fe400078e000c */
[----:B------:R-:W-:Y:S02]  /*0760*/  IMAD.IADD R9, R9, 0x1, R10 ;  /* 0x0000000109097824 */ /* 0x000fe400078e020a */
[----:B------:R-:W-:-:S03]  /*0770*/  IMAD.IADD R11, R10, 0x1, R11 ;  /* 0x000000010a0b7824 */ /* 0x000fc600078e020b */
[----:B------:R-:W-:Y:S01]  /*0780*/  ISETP.GE.U32.AND P0, PT, R9, 0xfff1, PT ;  /* 0x0000fff10900780c */ /* 0x000fe20003f06070 */
[----:B------:R-:W-:-:S05]  /*0790*/  IMAD.HI.U32 R8, R11, -0x7ff87f8f, RZ ;  /* 0x800780710b087827 */ /* 0x000fca00078e00ff */
[----:B------:R-:W-:-:S05]  /*07a0*/  SHF.R.U32.HI R8, RZ, 0xf, R8 ;  /* 0x0000000fff087819 */ /* 0x000fca0000011608 */
[----:B------:R-:W-:Y:S02]  /*07b0*/  IMAD R8, R8, -0xfff1, R11 ;  /* 0xffff000f08087824 */ /* 0x000fe400078e020b */
[----:B------:R-:W-:Y:S02]  /*07c0*/  @P0 IADD3 R9, PT, PT, R9, -0xfff1, RZ ;  /* 0xffff000f09090810 */ /* 0x000fe40007ffe0ff */
[C---:B------:R-:W-:Y:S01]  /*07d0*/  VIADD R11, R8.reuse, 0x61 ;  /* 0x00000061080b7836 */ /* 0x040fe20000000000 */
[----:B------:R-:W-:Y:S02]  /*07e0*/  ISETP.GE.U32.AND P0, PT, R8, 0xff90, PT ;  /* 0x0000ff900800780c */ /* 0x000fe40003f06070 */
[----:B------:R-:W-:-:S04]  /*07f0*/  IMAD.IADD R9, R9, 0x1, R8 ;  /* 0x0000000109097824 */ /* 0x000fc800078e0208 */
[----:B------:R-:W-:-:S05]  /*0800*/  IMAD.HI.U32 R10, R9, -0x7ff87f8f, RZ ;  /* 0x80078071090a7827 */ /* 0x000fca00078e00ff */
[----:B------:R-:W-:Y:S02]  /*0810*/  SHF.R.U32.HI R10, RZ, 0xf, R10 ;  /* 0x0000000fff0a7819 */ /* 0x000fe4000001160a */
[----:B------:R-:W-:-:S03]  /*0820*/  @P0 VIADD R11, R8, 0xffff0070 ;  /* 0xffff0070080b0836 */ /* 0x000fc60000000000 */
[----:B------:R-:W-:-:S05]  /*0830*/  IMAD R10, R10, -0xfff1, R9 ;  /* 0xffff000f0a0a7824 */ /* 0x000fca00078e0209 */
[----:B------:R-:W-:-:S05]  /*0840*/  IADD3 R10, PT, PT, R10, R11, RZ ;  /* 0x0000000b0a0a7210 */ /* 0x000fca0007ffe0ff */
[----:B------:R-:W-:-:S05]  /*0850*/  IMAD.HI.U32 R8, R10, -0x7ff87f8f, RZ ;  /* 0x800780710a087827 */ /* 0x000fca00078e00ff */
[----:B------:R-:W-:-:S05]  /*0860*/  SHF.R.U32.HI R9, RZ, 0xf, R8 ;  /* 0x0000000fff097819 */ /* 0x000fca0000011608 */
[----:B------:R-:W-:-:S04]  /*0870*/  IMAD R10, R9, -0xfff1, R10 ;  /* 0xffff000f090a7824 */ /* 0x000fc800078e020a */
[----:B------:R-:W-:-:S05]  /*0880*/  IMAD R10, R10, 0x10000, R11 ;  /* 0x000100000a0a7824 */ /* 0x000fca00078e020b */
[----:B0-----:R-:W-:-:S13]  /*0890*/  ISETP.NE.AND P0, PT, R10, UR6, PT ;  /* 0x000000060a007c0c */ /* 0x001fda000bf05270 */
[----:B------:R-:W-:Y:S05]  /*08a0*/  @P0 EXIT ;  /* 0x000000000000094d */ /* 0x000fea0003800000 */
[----:B------:R-:W0:Y:S01]  /*08b0*/  LDC.64 R8, c[0x0][0x390] ;  /* 0x0000e400ff087b82 */ /* 0x000e220000000a00 */
[----:B------:R-:W-:Y:S01]  /*08c0*/  BSSY.RECONVERGENT B0, `(.L_x_0) ;  /* 0x0000107000007945 */ /* 0x000fe20003800200 */
[----:B------:R-:W-:-:S07]  /*08d0*/  IMAD.MOV.U32 R13, RZ, RZ, RZ ;  /* 0x000000ffff0d7224 */ /* 0x000fce00078e00ff */
.L_x_2:
[----:B------:R-:W-:Y:S02]  /*08e0*/  HFMA2 R16, -RZ, RZ, 0, 0 ;  /* 0x00000000ff107431 */ /* 0x000fe400000001ff */
[----:B0-----:R-:W-:-:S04]  /*08f0*/  IMAD.WIDE.U32 R10, R13, 0x4, R8 ;  /* 0x000000040d0a7825 */ /* 0x001fc800078e0008 */
[----:B------:R-:W-:-:S05]  /*0900*/  IMAD.MOV.U32 R17, RZ, RZ, 0x1 ;  /* 0x00000001ff117424 */ /* 0x000fca00078e00ff */
[----:B------:R-:W2:Y:S01]  /*0910*/  ATOMG.E.CAS.STRONG.GPU PT, R12, [R10], R16, R17 ;  /* 0x000000100a0c73a9 */ /* 0x000ea200001ee111 */
[----:B------:R-:W-:Y:S02]  /*0920*/  IMAD.MOV.U32 R14, RZ, RZ, R13 ;  /* 0x000000ffff0e7224 */ /* 0x000fe400078e000d */
[----:B------:R-:W-:Y:S01]  /*0930*/  IMAD.MOV.U32 R15, RZ, RZ, R11 ;  /* 0x000000ffff0f7224 */ /* 0x000fe200078e000b */
[----:B--2---:R-:W-:Y:S01]  /*0940*/  ISETP.NE.AND P0, PT, R12, RZ, PT ;  /* 0x000000ff0c00720c */ /* 0x004fe20003f05270 */
[----:B------:R-:W-:-:S12]  /*0950*/  IMAD.MOV.U32 R12, RZ, RZ, R10 ;  /* 0x000000ffff0c7224 */ /* 0x000fd800078e000a */
[----:B------:R-:W-:Y:S05]  /*0960*/  @!P0 BRA `(.L_x_1) ;  /* 0x0000000c00f08947 */ /* 0x000fea0003800000 */
[----:B------:R-:W-:Y:S01]  /*0970*/  MOV R16, RZ ;  /* 0x000000ff00107202 */ /* 0x000fe20000000f00 */
[----:B------:R-:W-:-:S05]  /*0980*/  IMAD.MOV.U32 R17, RZ, RZ, 0x1 ;  /* 0x00000001ff117424 */ /* 0x000fca00078e00ff */
[----:B------:R-:W2:Y:S01]  /*0990*/  ATOMG.E.CAS.STRONG.GPU PT, R14, [R10+0x4], R16, R17 ;  /* 0x000004100a0e73a9 */ /* 0x000ea200001ee111 */
[----:B------:R-:W-:-:S05]  /*09a0*/  IADD3 R12, P1, PT, R10, 0x4, RZ ;  /* 0x000000040a0c7810 */ /* 0x000fca0007f3e0ff */
[----:B------:R-:W-:Y:S01]  /*09b0*/  IMAD.X R15, RZ, RZ, R11, P1 ;  /* 0x000000ffff0f7224 */ /* 0x000fe200008e060b */
[----:B--2---:R-:W-:Y:S01]  /*09c0*/  ISETP.NE.AND P0, PT, R14, RZ, PT ;  /* 0x000000ff0e00720c */ /* 0x004fe20003f05270 */
[----:B------:R-:W-:-:S12]  /*09d0*/  VIADD R14, R13, 0x1 ;  /* 0x000000010d0e7836 */ /* 0x000fd80000000000 */
        /* <DEDUP_REMOVED lines=9> */
[----:B------:R-:W-:Y:S02]  /*0a70*/  HFMA2 R16, -RZ, RZ, 0, 0 ;  /* 0x00000000ff107431 */ /* 0x000fe400000001ff */
        /* <DEDUP_REMOVED lines=18> */
[----:B------:R-:W-:-:S04]  /*0ba0*/  IADD3 R12, P1, PT, R10, 0x14, RZ ;  /* 0x000000140a0c7810 */ /* 0x000fc80007f3e0ff */
[----:B------:R-:W-:Y:S02]  /*0bb0*/  IADD3.X R15, PT, PT, RZ, R11, RZ, P1, !PT ;  /* 0x0000000bff0f7210 */ /* 0x000fe40000ffe4ff */
[----:B--2---:R-:W-:Y:S01]  /*0bc0*/  ISETP.NE.AND P0, PT, R14, RZ, PT ;  /* 0x000000ff0e00720c */ /* 0x004fe20003f05270 */
[----:B------:R-:W-:-:S12]  /*0bd0*/  VIADD R14, R13, 0x5 ;  /* 0x000000050d0e7836 */ /* 0x000fd80000000000 */
[----:B------:R-:W-:Y:S05]  /*0be0*/  @!P0 BRA `(.L_x_1) ;  /* 0x0000000c00508947 */ /* 0x000fea0003800000 */
[----:B------:R-:W-:Y:S02]  /*0bf0*/  IMAD.MOV.U32 R16, RZ, RZ, RZ ;  /* 0x000000ffff107224 */ /* 0x000fe400078e00ff */
[----:B------:R-:W-:-:S05]  /*0c00*/  IMAD.MOV.U32 R17, RZ, RZ, 0x1 ;  /* 0x00000001ff117424 */ /* 0x000fca00078e00ff */
[----:B------:R-:W2:Y:S01]  /*0c10*/  ATOMG.E.CAS.STRONG.GPU PT, R14, [R10+0x18], R16, R17 ;  /* 0x000018100a0e73a9 */ /* 0x000ea200001ee111 */
[----:B------:R-:W-:-:S05]  /*0c20*/  IADD3 R12, P1, PT, R10, 0x18, RZ ;  /* 0x000000180a0c7810 */ /* 0x000fca0007f3e0ff */
[----:B------:R-:W-:Y:S01]  /*0c30*/  IMAD.X R15, RZ, RZ, R11, P1 ;  /* 0x000000ffff0f7224 */ /* 0x000fe200008e060b */
[----:B--2---:R-:W-:Y:S02]  /*0c40*/  ISETP.NE.AND P0, PT, R14, RZ, PT ;  /* 0x000000ff0e00720c */ /* 0x004fe40003f05270 */
[----:B------:R-:W-:-:S11]  /*0c50*/  IADD3 R14, PT, PT, R13, 0x6, RZ ;  /* 0x000000060d0e7810 */ /* 0x000fd60007ffe0ff */
[----:B------:R-:W-:Y:S05]  /*0c60*/  @!P0 BRA `(.L_x_1) ;  /* 0x0000000c00308947 */ /* 0x000fea0003800000 */
[----:B------:R-:W-:Y:S02]  /*0c70*/  HFMA2 R17, -RZ, RZ, 0, 5.9604644775390625e-08 ;  /* 0x00000001ff117431 */ /* 0x000fe400000001ff */
[----:B------:R-:W-:-:S05]  /*0c80*/  IMAD.MOV.U32 R16, RZ, RZ, RZ ;  /* 0x000000ffff107224 */ /* 0x000fca00078e00ff */
        /* <DEDUP_REMOVED lines=22> */
[----:B------:R-:W-:Y:S01]  /*0df0*/  IMAD.MOV.U32 R16, RZ, RZ, RZ ;  /* 0x000000ffff107224 */ /* 0x000fe200078e00ff */
[----:B------:R-:W-:-:S05]  /*0e00*/  MOV R17, 0x1 ;  /* 0x0000000100117802 */ /* 0x000fca0000000f00 */
        /* <DEDUP_REMOVED lines=174> */
[----:B------:R-:W-:-:S04]  /*18f0*/  IADD3 R13, PT, PT, R13, 0x20, RZ ;  /* 0x000000200d0d7810 */ /* 0x000fc80007ffe0ff */
[----:B------:R-:W-:-:S13]  /*1900*/  ISETP.NE.AND P0, PT, R13, 0x400, PT ;  /* 0x000004000d00780c */ /* 0x000fda0003f05270 */
[----:B------:R-:W-:Y:S05]  /*1910*/  @P0 BRA `(.L_x_2) ;  /* 0xffffffec00f00947 */ /* 0x000fea000383ffff */
[----:B------:R-:W-:Y:S05]  /*1920*/  EXIT ;  /* 0x000000000000794d */ /* 0x000fea0003800000 */
.L_x_1:
[----:B------:R-:W-:Y:S05]  /*1930*/  BSYNC.RECONVERGENT B0 ;  /* 0x0000000000007941 */ /* 0x000fea0003800200 */
.L_x_0:
[----:B------:R-:W0:Y:S01]  /*1940*/  LDCU.64 UR6, c[0x0][0x388] ;  /* 0x00007100ff0677ac */ /* 0x000e220008000a00 */
[----:B------:R-:W-:Y:S02]  /*1950*/  HFMA2 R11, -RZ, RZ, 0, 1.1920928955078125e-07 ;  /* 0x00000002ff0b7431 */ /* 0x000fe400000001ff */
[----:B------:R-:W-:Y:S02]  /*1960*/  IMAD.MOV.U32 R10, RZ, RZ, 0x61 ;  /* 0x00000061ff0a7424 */ /* 0x000fe400078e00ff */
[----:B------:R-:W-:Y:S01]  /*1970*/  IMAD.MOV.U32 R13, RZ, RZ, R15 ;  /* 0x000000ffff0d7224 */ /* 0x000fe200078e000f */
[----:B0-----:R-:W-:-:S05]  /*1980*/  LEA R8, P0, R14, UR6, 0x3 ;  /* 0x000000060e087c11 */ /* 0x001fca000f8018ff */
[----:B------:R-:W-:-:S05]  /*1990*/  IMAD.X R9, RZ, RZ, UR7, P0 ;  /* 0x00000007ff097e24 */ /* 0x000fca00080e06ff */
[----:B------:R-:W-:Y:S04]  /*19a0*/  STG.E.U8 desc[UR4][R8.64], R0 ;  /* 0x0000000008007986 */ /* 0x000fe8000c101104 */
[----:B------:R-:W-:Y:S04]  /*19b0*/  STG.E.U8 desc[UR4][R8.64+0x1], R2 ;  /* 0x0000010208007986 */ /* 0x000fe8000c101104 */
[----:B------:R-:W-:Y:S04]  /*19c0*/  STG.E.U8 desc[UR4][R8.64+0x2], R4 ;  /* 0x0000020408007986 */ /* 0x000fe8000c101104 */
[----:B------:R-:W-:Y:S04]  /*19d0*/  STG.E.U8 desc[UR4][R8.64+0x3], R5 ;  /* 0x0000030508007986 */ /* 0x000fe8000c101104 */
[----:B------:R-:W-:Y:S04]  /*19e0*/  STG.E.U8 desc[UR4][R8.64+0x4], R6 ;  /* 0x0000040608007986 */ /* 0x000fe8000c101104 */
[----:B------:R-:W-:Y:S04]  /*19f0*/  STG.E.U8 desc[UR4][R8.64+0x5], R7 ;  /* 0x0000050708007986 */ /* 0x000fe8000c101104 */
[----:B------:R-:W-:Y:S04]  /*1a00*/  STG.E.U8 desc[UR4][R8.64+0x6], R3 ;  /* 0x0000060308007986 */ /* 0x000fe8000c101104 */
[----:B------:R-:W-:Y:S04]  /*1a10*/  STG.E.U8 desc[UR4][R8.64+0x7], R10 ;  /* 0x0000070a08007986 */ /* 0x000fe8000c101104 */
[----:B------:R-:W-:Y:S01]  /*1a20*/  ATOMG.E.EXCH.STRONG.GPU PT, RZ, desc[UR4][R12.64], R11 ;  /* 0x8000000b0cff79a8 */ /* 0x000fe2000c1ef104 */
[----:B------:R-:W-:Y:S05]  /*1a30*/  EXIT ;  /* 0x000000000000794d */ /* 0x000fea0003800000 */
.L_x_3:
[----:B------:R-:W-:-:S00]  /*1a40*/  BRA `(.L_x_3) ;  /* 0xfffffffc00fc7947 */ /* 0x000fc0000383ffff */
[----:B------:R-:W-:-:S00]  /*1a50*/  NOP ;  /* 0x0000000000007918 */ /* 0x000fc00000000000 */
        /* <DEDUP_REMOVED lines=10> */
.L_x_4:


//--------------------- .nv.global.init           --------------------------
	.section	.nv.global.init,"aw",@progbits
	.align	4
.nv.global.init:
	.type		MOD_ADLER,@object
	.size		MOD_ADLER,(charset - MOD_ADLER)
MOD_ADLER:
        /*0000*/ 	.byte	0xf1, 0xff, 0x00, 0x00
	.type		charset,@object
	.size		charset,(.L_0 - charset)
charset:
        /*0004*/ 	.byte	0x61, 0x62, 0x63, 0x64, 0x65, 0x66, 0x67, 0x68, 0x69, 0x6a, 0x6b, 0x6c, 0x6d, 0x6e, 0x6f, 0x70
        /*0014*/ 	.byte	0x71, 0x72, 0x73, 0x74, 0x75, 0x76, 0x77, 0x78, 0x79, 0x7a, 0x00
.L_0:


//--------------------- .nv.shared.reserved.0     --------------------------
	.section	.nv.shared.reserved.0,"aw",@nobits
	.weak		__nv_reservedSMEM_offset_0_alias
	.size		__nv_reservedSMEM_offset_0_alias, 0, 64
	.other		__nv_reservedSMEM_offset_0_alias,@"STO_CUDA_RESERVED_SHARED STV_DEFAULT"
__nv_reservedSMEM_offset_0_alias:
	.zero		0
	.zero		64


//--------------------- .nv.constant0._Z14find_passwordsjPcPi --------------------------
	.section	.nv.constant0._Z14find_passwordsjPcPi,"a",@progbits
	.sectionflags	@""
	.align	4
.nv.constant0._Z14find_passwordsjPcPi:
	.zero		920


//--------------------- SYMBOLS --------------------------

	.type		.nv.reservedSmem.offset0,@object
	.size		.nv.reservedSmem.offset0,0x4
